//
// Generated by NVIDIA NVVM Compiler
//
// Compiler Build ID: CL-36424714
// Cuda compilation tools, release 13.0, V13.0.88
// Based on NVVM 20.0.0
//

.version 9.0
.target sm_100
.address_size 64

	// .globl	_Z6loadeePi

.visible .entry _Z6loadeePi(
	.param .u64 .ptr .align 1 _Z6loadeePi_param_0
)
{
	.reg .b32 	%r<5>;
	.reg .b64 	%rd<5>;

	ld.param.u64 	%rd1, [_Z6loadeePi_param_0];
	cvta.to.global.u64 	%rd2, %rd1;
	mov.u32 	%r1, %tid.x;
	mov.u32 	%r2, %ctaid.x;
	mov.u32 	%r3, %ntid.x;
	mad.lo.s32 	%r4, %r2, %r3, %r1;
	mul.wide.s32 	%rd3, %r4, 4;
	add.s64 	%rd4, %rd2, %rd3;
	st.global.u32 	[%rd4], %r4;
	ret;

}


// ===== COMPILED SASS (sm_100) =====

	.target	sm_100

	.elftype	@"ET_EXEC"


//--------------------- .note.nv.tkinfo           --------------------------
	.section	.note.nv.tkinfo,"",@"SHT_NOTE"
	.sectionflags	@"SHF_NOTE_NV_TKINFO"
	.tkinfo
        /*0018*/ 	.word	0x00000002
        /*0030*/ 	.string	""
        /*0030*/ 	.string	"ptxas"
        /*0030*/ 	.string	"Cuda compilation tools, release 13.0, V13.0.88"
        /*0030*/ 	.string	"Build cuda_13.0.r13.0/compiler.36424714_0"
        /*0030*/ 	.string	"-arch sm_100 -m 64 "



//--------------------- .note.nv.cuinfo           --------------------------
	.section	.note.nv.cuinfo,"",@"SHT_NOTE"
	.sectionflags	@"SHF_NOTE_NV_CUINFO"
        /*0018*/ 	.short	0x0002
        /*001a*/ 	.short	0x0064
        /*001c*/ 	.short	0x0082
	.zero		2


//--------------------- .nv.info                  --------------------------
	.section	.nv.info,"",@"SHT_CUDA_INFO"
	.align	4


	//----- nvinfo : EIATTR_REGCOUNT
	.align		4
        /*0000*/ 	.byte	0x04, 0x2f
        /*0002*/ 	.short	(.L_1 - .L_0)
	.align		4
.L_0:
        /*0004*/ 	.word	index@(_Z6loadeePi)
        /*0008*/ 	.word	0x00000008


	//----- nvinfo : EIATTR_FRAME_SIZE
	.align		4
.L_1:
        /*000c*/ 	.byte	0x04, 0x11
        /*000e*/ 	.short	(.L_3 - .L_2)
	.align		4
.L_2:
        /*0010*/ 	.word	index@(_Z6loadeePi)
        /*0014*/ 	.word	0x00000000


	//----- nvinfo : EIATTR_MIN_STACK_SIZE
	.align		4
.L_3:
        /*0018*/ 	.byte	0x04, 0x12
        /*001a*/ 	.short	(.L_5 - .L_4)
	.align		4
.L_4:
        /*001c*/ 	.word	index@(_Z6loadeePi)
        /*0020*/ 	.word	0x00000000
.L_5:


//--------------------- .nv.compat                --------------------------
	.section	.nv.compat,"",@"SHT_CUDA_COMPAT_INFO"
	.align	4
        /*0000*/ 	.byte	0x02, 0x09, 0x00, 0x00, 0x02, 0x02, 0x01, 0x00, 0x02, 0x05, 0x05, 0x00, 0x03, 0x07, 0x01, 0x01
        /*0010*/ 	.byte	0x02, 0x03, 0x00, 0x00, 0x02, 0x06, 0x01, 0x00, 0x04, 0x0b, 0x08, 0x00, 0x09, 0x00, 0x00, 0x00
        /*0020*/ 	.byte	0x00, 0x00, 0x00, 0x00


//--------------------- .nv.info._Z6loadeePi      --------------------------
	.section	.nv.info._Z6loadeePi,"",@"SHT_CUDA_INFO"
	.sectionflags	@""
	.align	4


	//----- nvinfo : EIATTR_CUDA_API_VERSION
	.align		4
        /*0000*/ 	.byte	0x04, 0x37
        /*0002*/ 	.short	(.L_7 - .L_6)
.L_6:
        /*0004*/ 	.word	0x00000082


	//----- nvinfo : EIATTR_KPARAM_INFO
	.align		4
.L_7:
        /*0008*/ 	.byte	0x04, 0x17
        /*000a*/ 	.short	(.L_9 - .L_8)
.L_8:
        /*000c*/ 	.word	0x00000000
        /*0010*/ 	.short	0x0000
        /*0012*/ 	.short	0x0000
        /*0014*/ 	.byte	0x00, 0xf5, 0x21, 0x00


	//----- nvinfo : EIATTR_SPARSE_MMA_MASK
	.align		4
.L_9:
        /*0018*/ 	.byte	0x03, 0x50
        /*001a*/ 	.short	0x0000


	//----- nvinfo : EIATTR_MAXREG_COUNT
	.align		4
        /*001c*/ 	.byte	0x03, 0x1b
        /*001e*/ 	.short	0x00ff


	//----- nvinfo : EIATTR_MERCURY_ISA_VERSION
	.align		4
        /*0020*/ 	.byte	0x03, 0x5f
        /*0022*/ 	.short	0x0101


	//----- nvinfo : EIATTR_VRC_CTA_INIT_COUNT
	.align		4
        /*0024*/ 	.byte	0x02, 0x4a
	.zero		1
	.zero		1


	//----- nvinfo : EIATTR_EXIT_INSTR_OFFSETS
	.align		4
        /*0028*/ 	.byte	0x04, 0x1c
        /*002a*/ 	.short	(.L_11 - .L_10)


	//   ....[0]....
.L_10:
        /*002c*/ 	.word	0x00000090


	//----- nvinfo : EIATTR_CBANK_PARAM_SIZE
	.align		4
.L_11:
        /*0030*/ 	.byte	0x03, 0x19
        /*0032*/ 	.short	0x0008


	//----- nvinfo : EIATTR_PARAM_CBANK
	.align		4
        /*0034*/ 	.byte	0x04, 0x0a
        /*0036*/ 	.short	(.L_13 - .L_12)
	.align		4
.L_12:
        /*0038*/ 	.word	index@(.nv.constant0._Z6loadeePi)
        /*003c*/ 	.short	0x0380
        /*003e*/ 	.short	0x0008


	//----- nvinfo : EIATTR_SW_WAR
	.align		4
.L_13:
        /*0040*/ 	.byte	0x04, 0x36
        /*0042*/ 	.short	(.L_15 - .L_14)
.L_14:
        /*0044*/ 	.word	0x00000008
.L_15:


//--------------------- .nv.callgraph             --------------------------
	.section	.nv.callgraph,"",@"SHT_CUDA_CALLGRAPH"
	.align	4
	.sectionentsize	8
	.align		4
        /*0000*/ 	.word	0x00000000
	.align		4
        /*0004*/ 	.word	0xffffffff
	.align		4
        /*0008*/ 	.word	0x00000000
	.align		4
        /*000c*/ 	.word	0xfffffffe
	.align		4
        /*0010*/ 	.word	0x00000000
	.align		4
        /*0014*/ 	.word	0xfffffffd
	.align		4
        /*0018*/ 	.word	0x00000000
	.align		4
        /*001c*/ 	.word	0xfffffffc


//--------------------- .text._Z6loadeePi         --------------------------
	.section	.text._Z6loadeePi,"ax",@progbits
	.align	128
        .global         _Z6loadeePi
        .type           _Z6loadeePi,@function
        .size           _Z6loadeePi,(.L_x_1 - _Z6loadeePi)
        .other          _Z6loadeePi,@"STO_CUDA_ENTRY STV_DEFAULT"
_Z6loadeePi:
.text._Z6loadeePi:
[----:B------:R-:W-:Y:S01]  /*0000*/  LDC R1, c[0x0][0x37c] ;  /* 0x0000df00ff017b82 */ /* 0x000fe20000000800 */
[----:B------:R-:W0:Y:S07]  /*0010*/  S2R R5, SR_TID.X ;  /* 0x0000000000057919 */ /* 0x000e2e0000002100 */
[----:B------:R-:W0:Y:S01]  /*0020*/  S2UR UR6, SR_CTAID.X ;  /* 0x00000000000679c3 */ /* 0x000e220000002500 */
[----:B------:R-:W1:Y:S07]  /*0030*/  LDCU.64 UR4, c[0x0][0x358] ;  /* 0x00006b00ff0477ac */ /* 0x000e6e0008000a00 */
[----:B------:R-:W0:Y:S08]  /*0040*/  LDC R0, c[0x0][0x360] ;  /* 0x0000d800ff007b82 */ /* 0x000e300000000800 */
[----:B------:R-:W2:Y:S01]  /*0050*/  LDC.64 R2, c[0x0][0x380] ;  /* 0x0000e000ff027b82 */ /* 0x000ea20000000a00 */
[----:B0-----:R-:W-:-:S04]  /*0060*/  IMAD R5, R0, UR6, R5 ;  /* 0x0000000600057c24 */ /* 0x001fc8000f8e0205 */
[----:B--2---:R-:W-:-:S05]  /*0070*/  IMAD.WIDE R2, R5, 0x4, R2 ;  /* 0x0000000405027825 */ /* 0x004fca00078e0202 */
[----:B-1----:R-:W-:Y:S01]  /*0080*/  STG.E desc[UR4][R2.64], R5 ;  /* 0x0000000502007986 */ /* 0x002fe2000c101904 */
[----:B------:R-:W-:Y:S05]  /*0090*/  EXIT ;  /* 0x000000000000794d */ /* 0x000fea0003800000 */
.L_x_0:
[----:B------:R-:W-:-:S00]  /*00a0*/  BRA `(.L_x_0) ;  /* 0xfffffffc00fc7947 */ /* 0x000fc0000383ffff */
[----:B------:R-:W-:-:S00]  /*00b0*/  NOP ;  /* 0x0000000000007918 */ /* 0x000fc00000000000 */
        /* <DEDUP_REMOVED lines=12> */
.L_x_1:


//--------------------- .nv.shared.reserved.0     --------------------------
	.section	.nv.shared.reserved.0,"aw",@nobits
	.weak		__nv_reservedSMEM_offset_0_alias
	.size		__nv_reservedSMEM_offset_0_alias, 0, 64
	.other		__nv_reservedSMEM_offset_0_alias,@"STO_CUDA_RESERVED_SHARED STV_DEFAULT"
__nv_reservedSMEM_offset_0_alias:
	.zero		0
	.zero		64


//--------------------- .nv.constant0._Z6loadeePi --------------------------
	.section	.nv.constant0._Z6loadeePi,"a",@progbits
	.sectionflags	@""
	.align	4
.nv.constant0._Z6loadeePi:
	.zero		904


//--------------------- SYMBOLS --------------------------

	.type		.nv.reservedSmem.offset0,@object
	.size		.nv.reservedSmem.offset0,0x4
